	.headerflags	@"EF_CUDA_TEXMODE_UNIFIED EF_CUDA_64BIT_ADDRESS EF_CUDA_ACCELERATORS EF_CUDA_SM90 EF_CUDA_VIRTUAL_SM(EF_CUDA_SM90)"
	.elftype	@"ET_EXEC"


//--------------------- .nv.info                  --------------------------
	.section	.nv.info,"",@"SHT_CUDA_INFO"
	.align	4


	//----- nvinfo : EIATTR_REGCOUNT
	.align		4
        /*0000*/ 	.byte	0x04, 0x2f
        /*0002*/ 	.short	(.L_3 - .L_2)
	.align		4
.L_2:
        /*0004*/ 	.word	index@(triton_poi_fused__native_batch_norm_legit_no_training_23)
        /*0008*/ 	.word	0x00000016


	//----- nvinfo : EIATTR_MIN_STACK_SIZE
	.align		4
.L_3:
        /*000c*/ 	.byte	0x04, 0x12
        /*000e*/ 	.short	(.L_5 - .L_4)
	.align		4
.L_4:
        /*0010*/ 	.word	index@(triton_poi_fused__native_batch_norm_legit_no_training_23)
        /*0014*/ 	.word	0x00000000


	//----- nvinfo : EIATTR_FRAME_SIZE
	.align		4
.L_5:
        /*0018*/ 	.byte	0x04, 0x11
        /*001a*/ 	.short	(.L_7 - .L_6)
	.align		4
.L_6:
        /*001c*/ 	.word	index@(triton_poi_fused__native_batch_norm_legit_no_training_23)
        /*0020*/ 	.word	0x00000000


	//----- nvinfo : EIATTR_MIN_STACK_SIZE
	.align		4
.L_7:
        /*0024*/ 	.byte	0x04, 0x12
        /*0026*/ 	.short	(.L_9 - .L_8)
	.align		4
.L_8:
        /*0028*/ 	.word	index@(triton_poi_fused__native_batch_norm_legit_no_training_23)
        /*002c*/ 	.word	0x00000000
.L_9:


//--------------------- .nv.info.triton_poi_fused__native_batch_norm_legit_no_training_23 --------------------------
	.section	.nv.info.triton_poi_fused__native_batch_norm_legit_no_training_23,"",@"SHT_CUDA_INFO"
	.sectionflags	@""
	.align	4


	//----- nvinfo : EIATTR_CUDA_API_VERSION
	.align		4
        /*0000*/ 	.byte	0x04, 0x37
        /*0002*/ 	.short	(.L_11 - .L_10)
.L_10:
        /*0004*/ 	.word	0x0000007c


	//----- nvinfo : EIATTR_KPARAM_INFO
	.align		4
.L_11:
        /*0008*/ 	.byte	0x04, 0x17
        /*000a*/ 	.short	(.L_13 - .L_12)
.L_12:
        /*000c*/ 	.word	0x00000000
        /*0010*/ 	.short	0x0006
        /*0012*/ 	.short	0x0030
        /*0014*/ 	.byte	0x00, 0xf0, 0x11, 0x00


	//----- nvinfo : EIATTR_KPARAM_INFO
	.align		4
.L_13:
        /*0018*/ 	.byte	0x04, 0x17
        /*001a*/ 	.short	(.L_15 - .L_14)
.L_14:
        /*001c*/ 	.word	0x00000000
        /*0020*/ 	.short	0x0005
        /*0022*/ 	.short	0x0028
        /*0024*/ 	.byte	0x00, 0xf4, 0x21, 0x00


	//----- nvinfo : EIATTR_KPARAM_INFO
	.align		4
.L_15:
        /*0028*/ 	.byte	0x04, 0x17
        /*002a*/ 	.short	(.L_17 - .L_16)
.L_16:
        /*002c*/ 	.word	0x00000000
        /*0030*/ 	.short	0x0004
        /*0032*/ 	.short	0x0020
        /*0034*/ 	.byte	0x00, 0xf4, 0x21, 0x00


	//----- nvinfo : EIATTR_KPARAM_INFO
	.align		4
.L_17:
        /*0038*/ 	.byte	0x04, 0x17
        /*003a*/ 	.short	(.L_19 - .L_18)
.L_18:
        /*003c*/ 	.word	0x00000000
        /*0040*/ 	.short	0x0003
        /*0042*/ 	.short	0x0018
        /*0044*/ 	.byte	0x00, 0xf4, 0x21, 0x00


	//----- nvinfo : EIATTR_KPARAM_INFO
	.align		4
.L_19:
        /*0048*/ 	.byte	0x04, 0x17
        /*004a*/ 	.short	(.L_21 - .L_20)
.L_20:
        /*004c*/ 	.word	0x00000000
        /*0050*/ 	.short	0x0002
        /*0052*/ 	.short	0x0010
        /*0054*/ 	.byte	0x00, 0xf4, 0x21, 0x00


	//----- nvinfo : EIATTR_KPARAM_INFO
	.align		4
.L_21:
        /*0058*/ 	.byte	0x04, 0x17
        /*005a*/ 	.short	(.L_23 - .L_22)
.L_22:
        /*005c*/ 	.word	0x00000000
        /*0060*/ 	.short	0x0001
        /*0062*/ 	.short	0x0008
        /*0064*/ 	.byte	0x00, 0xf4, 0x21, 0x00


	//----- nvinfo : EIATTR_KPARAM_INFO
	.align		4
.L_23:
        /*0068*/ 	.byte	0x04, 0x17
        /*006a*/ 	.short	(.L_25 - .L_24)
.L_24:
        /*006c*/ 	.word	0x00000000
        /*0070*/ 	.short	0x0000
        /*0072*/ 	.short	0x0000
        /*0074*/ 	.byte	0x00, 0xf4, 0x21, 0x00


	//----- nvinfo : EIATTR_SPARSE_MMA_MASK
	.align		4
.L_25:
        /*0078*/ 	.byte	0x03, 0x50
        /*007a*/ 	.short	0x0000


	//----- nvinfo : EIATTR_MAXREG_COUNT
	.align		4
        /*007c*/ 	.byte	0x03, 0x1b
        /*007e*/ 	.short	0x00ff


	//----- nvinfo : EIATTR_EXIT_INSTR_OFFSETS
	.align		4
        /*0080*/ 	.byte	0x04, 0x1c
        /*0082*/ 	.short	(.L_27 - .L_26)


	//   ....[0]....
.L_26:
        /*0084*/ 	.word	0x000003d0


	//   ....[1]....
        /*0088*/ 	.word	0x000003f0


	//----- nvinfo : EIATTR_REQNTID
	.align		4
.L_27:
        /*008c*/ 	.byte	0x04, 0x10
        /*008e*/ 	.short	(.L_29 - .L_28)
.L_28:
        /*0090*/ 	.word	0x00000080
        /*0094*/ 	.word	0x00000001
        /*0098*/ 	.word	0x00000001


	//----- nvinfo : EIATTR_CBANK_PARAM_SIZE
	.align		4
.L_29:
        /*009c*/ 	.byte	0x03, 0x19
        /*009e*/ 	.short	0x0034


	//----- nvinfo : EIATTR_PARAM_CBANK
	.align		4
        /*00a0*/ 	.byte	0x04, 0x0a
        /*00a2*/ 	.short	(.L_31 - .L_30)
	.align		4
.L_30:
        /*00a4*/ 	.word	index@(.nv.constant0.triton_poi_fused__native_batch_norm_legit_no_training_23)
        /*00a8*/ 	.short	0x0210
        /*00aa*/ 	.short	0x0034


	//----- nvinfo : EIATTR_SW_WAR
	.align		4
.L_31:
        /*00ac*/ 	.byte	0x04, 0x36
        /*00ae*/ 	.short	(.L_33 - .L_32)
.L_32:
        /*00b0*/ 	.word	0x00000008
.L_33:


//--------------------- .nv.callgraph             --------------------------
	.section	.nv.callgraph,"",@"SHT_CUDA_CALLGRAPH"
	.align	4
	.sectionentsize	8
	.align		4
        /*0000*/ 	.word	0x00000000
	.align		4
        /*0004*/ 	.word	0xffffffff
	.align		4
        /*0008*/ 	.word	0x00000000
	.align		4
        /*000c*/ 	.word	0xfffffffe
	.align		4
        /*0010*/ 	.word	0x00000000
	.align		4
        /*0014*/ 	.word	0xfffffffd
	.align		4
        /*0018*/ 	.word	0x00000000
	.align		4
        /*001c*/ 	.word	0xfffffffc


//--------------------- .nv.constant4             --------------------------
	.section	.nv.constant4,"a",@progbits
	.align	8
	.align		8
.nv.constant4:
        /*0000*/ 	.dword	_$_str
	.align		8
        /*0008*/ 	.dword	_$_str_$_2


//--------------------- .text.triton_poi_fused__native_batch_norm_legit_no_training_23 --------------------------
	.section	.text.triton_poi_fused__native_batch_norm_legit_no_training_23,"ax",@progbits
	.align	128
        .global         triton_poi_fused__native_batch_norm_legit_no_training_23
        .type           triton_poi_fused__native_batch_norm_legit_no_training_23,@function
        .size           triton_poi_fused__native_batch_norm_legit_no_training_23,(.L_x_1 - triton_poi_fused__native_batch_norm_legit_no_training_23)
        .other          triton_poi_fused__native_batch_norm_legit_no_training_23,@"STO_CUDA_ENTRY STV_DEFAULT"
triton_poi_fused__native_batch_norm_legit_no_training_23:
.text.triton_poi_fused__native_batch_norm_legit_no_training_23:
[----:B------:R-:W0:Y:S01]  /*0000*/  LDC R1, c[0x0][0x28] ;  /* 0x00000a00ff017b82 */ /* 0x000e220000000800 */
[----:B------:R-:W1:Y:S07]  /*0010*/  S2R R0, SR_TID.X ;  /* 0x0000000000007919 */ /* 0x000e6e0000002100 */
[----:B------:R-:W2:Y:S01]  /*0020*/  LDC.64 R8, c[0x0][0x220] ;  /* 0x00008800ff087b82 */ /* 0x000ea20000000a00 */
[----:B------:R-:W-:Y:S01]  /*0030*/  ULDC.64 UR4, c[0x0][0x208] ;  /* 0x0000820000047ab9 */ /* 0x000fe20000000a00 */
[----:B------:R-:W3:Y:S06]  /*0040*/  S2R R3, SR_CTAID.X ;  /* 0x0000000000037919 */ /* 0x000eec0000002500 */
[----:B------:R-:W4:Y:S08]  /*0050*/  LDC.64 R12, c[0x0][0x210] ;  /* 0x00008400ff0c7b82 */ /* 0x000f300000000a00 */
[----:B------:R-:W5:Y:S08]  /*0060*/  LDC.64 R14, c[0x0][0x218] ;  /* 0x00008600ff0e7b82 */ /* 0x000f700000000a00 */
[----:B------:R-:W5:Y:S01]  /*0070*/  LDC.64 R16, c[0x0][0x228] ;  /* 0x00008a00ff107b82 */ /* 0x000f620000000a00 */
[----:B-1----:R-:W-:-:S07]  /*0080*/  SHF.L.U32 R0, R0, 0x1, RZ ;  /* 0x0000000100007819 */ /* 0x002fce00000006ff */
[----:B------:R-:W1:Y:S01]  /*0090*/  LDC.64 R18, c[0x0][0x230] ;  /* 0x00008c00ff127b82 */ /* 0x000e620000000a00 */
[----:B------:R-:W-:-:S04]  /*00a0*/  LOP3.LUT R0, R0, 0xfe, RZ, 0xc0, !PT ;  /* 0x000000fe00007812 */ /* 0x000fc800078ec0ff */
[----:B---3--:R-:W-:-:S04]  /*00b0*/  LEA R0, R3, R0, 0x8 ;  /* 0x0000000003007211 */ /* 0x008fc800078e40ff */
[C---:B------:R-:W-:Y:S01]  /*00c0*/  ISETP.GE.AND P4, PT, R0.reuse, 0x7a80, PT ;  /* 0x00007a800000780c */ /* 0x040fe20003f86270 */
[----:B------:R-:W-:-:S05]  /*00d0*/  IMAD.HI R2, R0, 0x66666667, RZ ;  /* 0x6666666700027827 */ /* 0x000fca00078e02ff */
[----:B------:R-:W-:-:S04]  /*00e0*/  SHF.R.U32.HI R3, RZ, 0x1f, R2 ;  /* 0x0000001fff037819 */ /* 0x000fc80000011602 */
[----:B------:R-:W-:-:S05]  /*00f0*/  LEA.HI.SX32 R3, R2, R3, 0x1a ;  /* 0x0000000302037211 */ /* 0x000fca00078fd2ff */
[----:B------:R-:W-:Y:S01]  /*0100*/  IMAD R11, R3, -0xa0, R0 ;  /* 0xffffff60030b7824 */ /* 0x000fe200078e0200 */
[----:B------:R-:W-:-:S03]  /*0110*/  CS2R R2, SRZ ;  /* 0x0000000000027805 */ /* 0x000fc6000001ff00 */
[----:B--2---:R-:W-:-:S05]  /*0120*/  IMAD.WIDE R8, R11, 0x4, R8 ;  /* 0x000000040b087825 */ /* 0x004fca00078e0208 */
[----:B------:R2:W3:Y:S01]  /*0130*/  @!P4 LDG.E.EL.64 R2, desc[UR4][R8.64] ;  /* 0x000000040802c981 */ /* 0x0004e2000c2e1b00 */
[----:B------:R-:W-:Y:S02]  /*0140*/  CS2R R4, SRZ ;  /* 0x0000000000047805 */ /* 0x000fe4000001ff00 */
[----:B------:R-:W-:Y:S01]  /*0150*/  CS2R R6, SRZ ;  /* 0x0000000000067805 */ /* 0x000fe2000001ff00 */
[----:B----4-:R-:W-:-:S04]  /*0160*/  IMAD.WIDE R12, R0, 0x4, R12 ;  /* 0x00000004000c7825 */ /* 0x010fc800078e020c */
[C---:B-----5:R-:W-:Y:S01]  /*0170*/  IMAD.WIDE R14, R11.reuse, 0x4, R14 ;  /* 0x000000040b0e7825 */ /* 0x060fe200078e020e */
[----:B------:R-:W4:Y:S04]  /*0180*/  @!P4 LDG.E.64 R4, desc[UR4][R12.64] ;  /* 0x000000040c04c981 */ /* 0x000f28000c1e1b00 */
[----:B------:R5:W4:Y:S01]  /*0190*/  @!P4 LDG.E.EL.64 R6, desc[UR4][R14.64] ;  /* 0x000000040e06c981 */ /* 0x000b22000c2e1b00 */
[----:B0-----:R-:W-:Y:S01]  /*01a0*/  IMAD.WIDE R16, R11, 0x4, R16 ;  /* 0x000000040b107825 */ /* 0x001fe200078e0210 */
[----:B--2---:R-:W-:-:S03]  /*01b0*/  CS2R R8, SRZ ;  /* 0x0000000000087805 */ /* 0x004fc6000001ff00 */
[----:B-1----:R-:W-:Y:S01]  /*01c0*/  IMAD.WIDE R18, R11, 0x4, R18 ;  /* 0x000000040b127825 */ /* 0x002fe200078e0212 */
[----:B------:R-:W-:-:S04]  /*01d0*/  CS2R R10, SRZ ;  /* 0x00000000000a7805 */ /* 0x000fc8000001ff00 */
[----:B------:R-:W2:Y:S04]  /*01e0*/  @!P4 LDG.E.EL.64 R8, desc[UR4][R18.64] ;  /* 0x000000041208c981 */ /* 0x000ea8000c2e1b00 */
[----:B------:R-:W2:Y:S01]  /*01f0*/  @!P4 LDG.E.EL.64 R10, desc[UR4][R16.64] ;  /* 0x00000004100ac981 */ /* 0x000ea2000c2e1b00 */
[----:B-----5:R-:W-:Y:S01]  /*0200*/  HFMA2.MMA R15, -RZ, RZ, 1.625, 0 ;  /* 0x3e800000ff0f7435 */ /* 0x020fe200000001ff */
[----:B---3--:R-:W-:Y:S01]  /*0210*/  FADD R2, R2, 9.9999997473787516356e-06 ;  /* 0x3727c5ac02027421 */ /* 0x008fe20000000000 */
[----:B------:R-:W-:-:S03]  /*0220*/  FADD R12, R3, 9.9999997473787516356e-06 ;  /* 0x3727c5ac030c7421 */ /* 0x000fc60000000000 */
[----:B------:R0:W1:Y:S08]  /*0230*/  MUFU.SQRT R13, R2 ;  /* 0x00000002000d7308 */ /* 0x0000700000002000 */
[----:B------:R-:W3:Y:S01]  /*0240*/  MUFU.SQRT R14, R12 ;  /* 0x0000000c000e7308 */ /* 0x000ee20000002000 */
[----:B0-----:R-:W0:Y:S01]  /*0250*/  LDC.64 R2, c[0x0][0x238] ;  /* 0x00008e00ff027b82 */ /* 0x001e220000000a00 */
[----:B-1----:R-:W-:-:S02]  /*0260*/  FSETP.GT.AND P0, PT, R13, 8.50705917302346158658e+37, PT ;  /* 0x7e8000000d00780b */ /* 0x002fc40003f04000 */
[----:B------:R-:W-:Y:S02]  /*0270*/  FSETP.GEU.AND P2, PT, R13, 1.175494350822287508e-38, PT ;  /* 0x008000000d00780b */ /* 0x000fe40003f4e000 */
[C---:B---3--:R-:W-:Y:S02]  /*0280*/  FSETP.GT.AND P1, PT, R14.reuse, 8.50705917302346158658e+37, PT ;  /* 0x7e8000000e00780b */ /* 0x048fe40003f24000 */
[----:B------:R-:W-:-:S07]  /*0290*/  FSETP.GEU.AND P3, PT, R14, 1.175494350822287508e-38, PT ;  /* 0x008000000e00780b */ /* 0x000fce0003f6e000 */
[----:B------:R-:W-:-:S04]  /*02a0*/  @P0 FMUL R13, R13, 0.25 ;  /* 0x3e8000000d0d0820 */ /* 0x000fc80000400000 */
[----:B------:R-:W-:Y:S01]  /*02b0*/  @!P2 FMUL R13, R13, 16777216 ;  /* 0x4b8000000d0da820 */ /* 0x000fe20000400000 */
[----:B------:R-:W-:-:S04]  /*02c0*/  @P1 FMUL R14, R14, 0.25 ;  /* 0x3e8000000e0e1820 */ /* 0x000fc80000400000 */
[----:B------:R-:W-:Y:S01]  /*02d0*/  @!P3 FMUL R14, R14, 16777216 ;  /* 0x4b8000000e0eb820 */ /* 0x000fe20000400000 */
[----:B------:R-:W1:Y:S01]  /*02e0*/  MUFU.RCP R13, R13 ;  /* 0x0000000d000d7308 */ /* 0x000e620000001000 */
[----:B------:R-:W-:-:S07]  /*02f0*/  FSEL R12, R15, 1, P0 ;  /* 0x3f8000000f0c7808 */ /* 0x000fce0000000000 */
[----:B------:R-:W3:Y:S01]  /*0300*/  MUFU.RCP R14, R14 ;  /* 0x0000000e000e7308 */ /* 0x000ee20000001000 */
[----:B------:R-:W-:Y:S01]  /*0310*/  FSEL R15, R15, 1, P1 ;  /* 0x3f8000000f0f7808 */ /* 0x000fe20000800000 */
[----:B------:R-:W-:Y:S01]  /*0320*/  @!P2 FMUL R12, R12, 16777216 ;  /* 0x4b8000000c0ca820 */ /* 0x000fe20000400000 */
[----:B----4-:R-:W-:-:S03]  /*0330*/  FADD R4, -R6, R4 ;  /* 0x0000000406047221 */ /* 0x010fc60000000100 */
[----:B------:R-:W-:Y:S01]  /*0340*/  @!P3 FMUL R15, R15, 16777216 ;  /* 0x4b8000000f0fb820 */ /* 0x000fe20000400000 */
[----:B------:R-:W-:Y:S01]  /*0350*/  FADD R5, -R7, R5 ;  /* 0x0000000507057221 */ /* 0x000fe20000000100 */
[----:B-1----:R-:W-:Y:S02]  /*0360*/  FMUL R13, R13, R12 ;  /* 0x0000000c0d0d7220 */ /* 0x002fe40000400000 */
[----:B---3--:R-:W-:Y:S02]  /*0370*/  FMUL R6, R14, R15 ;  /* 0x0000000f0e067220 */ /* 0x008fe40000400000 */
[----:B------:R-:W-:Y:S02]  /*0380*/  FMUL R13, R4, R13 ;  /* 0x0000000d040d7220 */ /* 0x000fe40000400000 */
[----:B------:R-:W-:Y:S01]  /*0390*/  FMUL R6, R5, R6 ;  /* 0x0000000605067220 */ /* 0x000fe20000400000 */
[----:B0-----:R-:W-:-:S04]  /*03a0*/  IMAD.WIDE R2, R0, 0x4, R2 ;  /* 0x0000000400027825 */ /* 0x001fc800078e0202 */
[----:B--2---:R-:W-:Y:S01]  /*03b0*/  FFMA R8, R13, R10, R8 ;  /* 0x0000000a0d087223 */ /* 0x004fe20000000008 */
[----:B------:R-:W-:Y:S01]  /*03c0*/  FFMA R9, R6, R11, R9 ;  /* 0x0000000b06097223 */ /* 0x000fe20000000009 */
[----:B------:R-:W-:Y:S06]  /*03d0*/  @P4 EXIT ;  /* 0x000000000000494d */ /* 0x000fec0003800000 */
[----:B------:R-:W-:Y:S01]  /*03e0*/  STG.E.64 desc[UR4][R2.64], R8 ;  /* 0x0000000802007986 */ /* 0x000fe2000c101b04 */
[----:B------:R-:W-:Y:S05]  /*03f0*/  EXIT ;  /* 0x000000000000794d */ /* 0x000fea0003800000 */
.L_x_0:
[----:B------:R-:W-:-:S00]  /*0400*/  BRA `(.L_x_0) ;  /* 0xfffffffc00fc7947 */ /* 0x000fc0000383ffff */
[----:B------:R-:W-:-:S00]  /*0410*/  NOP ;  /* 0x0000000000007918 */ /* 0x000fc00000000000 */
        /* <DEDUP_REMOVED lines=14> */
.L_x_1:


//--------------------- .nv.global.init           --------------------------
	.section	.nv.global.init,"aw",@progbits
.nv.global.init:
	.type		_$_str,@object
	.size		_$_str,(_$_str_$_2 - _$_str)
_$_str:
        /*0000*/ 	.byte	0x5f, 0x5f, 0x43, 0x55, 0x44, 0x41, 0x5f, 0x46, 0x54, 0x5a, 0x00
	.type		_$_str_$_2,@object
	.size		_$_str_$_2,(.L_1 - _$_str_$_2)
_$_str_$_2:
        /*000b*/ 	.byte	0x5f, 0x5f, 0x43, 0x55, 0x44, 0x41, 0x5f, 0x50, 0x52, 0x45, 0x43, 0x5f, 0x53, 0x51, 0x52, 0x54
        /*001b*/ 	.byte	0x00
.L_1:


//--------------------- .nv.constant0.triton_poi_fused__native_batch_norm_legit_no_training_23 --------------------------
	.section	.nv.constant0.triton_poi_fused__native_batch_norm_legit_no_training_23,"a",@progbits
	.sectionflags	@""
	.align	4
.nv.constant0.triton_poi_fused__native_batch_norm_legit_no_training_23:
	.zero		580
